	.headerflags	@"EF_CUDA_TEXMODE_UNIFIED EF_CUDA_64BIT_ADDRESS EF_CUDA_ACCELERATORS EF_CUDA_SM90 EF_CUDA_VIRTUAL_SM(EF_CUDA_SM90)"
	.elftype	@"ET_EXEC"


//--------------------- .nv.info                  --------------------------
	.section	.nv.info,"",@"SHT_CUDA_INFO"
	.align	4


	//----- nvinfo : EIATTR_REGCOUNT
	.align		4
        /*0000*/ 	.byte	0x04, 0x2f
        /*0002*/ 	.short	(.L_1 - .L_0)
	.align		4
.L_0:
        /*0004*/ 	.word	index@(triton_poi_fused_div_13)
        /*0008*/ 	.word	0x0000000e


	//----- nvinfo : EIATTR_MIN_STACK_SIZE
	.align		4
.L_1:
        /*000c*/ 	.byte	0x04, 0x12
        /*000e*/ 	.short	(.L_3 - .L_2)
	.align		4
.L_2:
        /*0010*/ 	.word	index@(triton_poi_fused_div_13)
        /*0014*/ 	.word	0x00000000


	//----- nvinfo : EIATTR_FRAME_SIZE
	.align		4
.L_3:
        /*0018*/ 	.byte	0x04, 0x11
        /*001a*/ 	.short	(.L_5 - .L_4)
	.align		4
.L_4:
        /*001c*/ 	.word	index@(triton_poi_fused_div_13)
        /*0020*/ 	.word	0x00000000


	//----- nvinfo : EIATTR_MIN_STACK_SIZE
	.align		4
.L_5:
        /*0024*/ 	.byte	0x04, 0x12
        /*0026*/ 	.short	(.L_7 - .L_6)
	.align		4
.L_6:
        /*0028*/ 	.word	index@(triton_poi_fused_div_13)
        /*002c*/ 	.word	0x00000000
.L_7:


//--------------------- .nv.info.triton_poi_fused_div_13 --------------------------
	.section	.nv.info.triton_poi_fused_div_13,"",@"SHT_CUDA_INFO"
	.sectionflags	@""
	.align	4


	//----- nvinfo : EIATTR_CUDA_API_VERSION
	.align		4
        /*0000*/ 	.byte	0x04, 0x37
        /*0002*/ 	.short	(.L_9 - .L_8)
.L_8:
        /*0004*/ 	.word	0x0000007c


	//----- nvinfo : EIATTR_KPARAM_INFO
	.align		4
.L_9:
        /*0008*/ 	.byte	0x04, 0x17
        /*000a*/ 	.short	(.L_11 - .L_10)
.L_10:
        /*000c*/ 	.word	0x00000000
        /*0010*/ 	.short	0x0003
        /*0012*/ 	.short	0x0018
        /*0014*/ 	.byte	0x00, 0xf0, 0x11, 0x00


	//----- nvinfo : EIATTR_KPARAM_INFO
	.align		4
.L_11:
        /*0018*/ 	.byte	0x04, 0x17
        /*001a*/ 	.short	(.L_13 - .L_12)
.L_12:
        /*001c*/ 	.word	0x00000000
        /*0020*/ 	.short	0x0002
        /*0022*/ 	.short	0x0010
        /*0024*/ 	.byte	0x00, 0xf4, 0x21, 0x00


	//----- nvinfo : EIATTR_KPARAM_INFO
	.align		4
.L_13:
        /*0028*/ 	.byte	0x04, 0x17
        /*002a*/ 	.short	(.L_15 - .L_14)
.L_14:
        /*002c*/ 	.word	0x00000000
        /*0030*/ 	.short	0x0001
        /*0032*/ 	.short	0x0008
        /*0034*/ 	.byte	0x00, 0xf4, 0x21, 0x00


	//----- nvinfo : EIATTR_KPARAM_INFO
	.align		4
.L_15:
        /*0038*/ 	.byte	0x04, 0x17
        /*003a*/ 	.short	(.L_17 - .L_16)
.L_16:
        /*003c*/ 	.word	0x00000000
        /*0040*/ 	.short	0x0000
        /*0042*/ 	.short	0x0000
        /*0044*/ 	.byte	0x00, 0xf4, 0x21, 0x00


	//----- nvinfo : EIATTR_SPARSE_MMA_MASK
	.align		4
.L_17:
        /*0048*/ 	.byte	0x03, 0x50
        /*004a*/ 	.short	0x0000


	//----- nvinfo : EIATTR_MAXREG_COUNT
	.align		4
        /*004c*/ 	.byte	0x03, 0x1b
        /*004e*/ 	.short	0x00ff


	//----- nvinfo : EIATTR_EXIT_INSTR_OFFSETS
	.align		4
        /*0050*/ 	.byte	0x04, 0x1c
        /*0052*/ 	.short	(.L_19 - .L_18)


	//   ....[0]....
.L_18:
        /*0054*/ 	.word	0x000001a0


	//----- nvinfo : EIATTR_REQNTID
	.align		4
.L_19:
        /*0058*/ 	.byte	0x04, 0x10
        /*005a*/ 	.short	(.L_21 - .L_20)
.L_20:
        /*005c*/ 	.word	0x00000100
        /*0060*/ 	.word	0x00000001
        /*0064*/ 	.word	0x00000001


	//----- nvinfo : EIATTR_CBANK_PARAM_SIZE
	.align		4
.L_21:
        /*0068*/ 	.byte	0x03, 0x19
        /*006a*/ 	.short	0x001c


	//----- nvinfo : EIATTR_PARAM_CBANK
	.align		4
        /*006c*/ 	.byte	0x04, 0x0a
        /*006e*/ 	.short	(.L_23 - .L_22)
	.align		4
.L_22:
        /*0070*/ 	.word	index@(.nv.constant0.triton_poi_fused_div_13)
        /*0074*/ 	.short	0x0210
        /*0076*/ 	.short	0x001c


	//----- nvinfo : EIATTR_SW_WAR
	.align		4
.L_23:
        /*0078*/ 	.byte	0x04, 0x36
        /*007a*/ 	.short	(.L_25 - .L_24)
.L_24:
        /*007c*/ 	.word	0x00000008
.L_25:


//--------------------- .nv.callgraph             --------------------------
	.section	.nv.callgraph,"",@"SHT_CUDA_CALLGRAPH"
	.align	4
	.sectionentsize	8
	.align		4
        /*0000*/ 	.word	0x00000000
	.align		4
        /*0004*/ 	.word	0xffffffff
	.align		4
        /*0008*/ 	.word	0x00000000
	.align		4
        /*000c*/ 	.word	0xfffffffe
	.align		4
        /*0010*/ 	.word	0x00000000
	.align		4
        /*0014*/ 	.word	0xfffffffd
	.align		4
        /*0018*/ 	.word	0x00000000
	.align		4
        /*001c*/ 	.word	0xfffffffc


//--------------------- .text.triton_poi_fused_div_13 --------------------------
	.section	.text.triton_poi_fused_div_13,"ax",@progbits
	.align	128
        .global         triton_poi_fused_div_13
        .type           triton_poi_fused_div_13,@function
        .size           triton_poi_fused_div_13,(.L_x_1 - triton_poi_fused_div_13)
        .other          triton_poi_fused_div_13,@"STO_CUDA_ENTRY STV_DEFAULT"
triton_poi_fused_div_13:
.text.triton_poi_fused_div_13:
[----:B------:R-:W-:Y:S08]  /*0000*/  LDC R1, c[0x0][0x28] ;  /* 0x00000a00ff017b82 */ /* 0x000ff00000000800 */
[----:B------:R-:W1:Y:S01]  /*0010*/  LDC.64 R4, c[0x0][0x218] ;  /* 0x00008600ff047b82 */ /* 0x000e620000000a00 */
[----:B------:R-:W2:Y:S01]  /*0020*/  S2R R0, SR_TID.X ;  /* 0x0000000000007919 */ /* 0x000ea20000002100 */
[----:B------:R-:W-:Y:S01]  /*0030*/  ULDC.64 UR4, c[0x0][0x208] ;  /* 0x0000820000047ab9 */ /* 0x000fe20000000a00 */
[----:B------:R-:W3:Y:S05]  /*0040*/  S2R R9, SR_CTAID.X ;  /* 0x0000000000097919 */ /* 0x000eea0000002500 */
[----:B------:R-:W4:Y:S08]  /*0050*/  LDC.64 R2, c[0x0][0x210] ;  /* 0x00008400ff027b82 */ /* 0x000f300000000a00 */
[----:B------:R-:W5:Y:S01]  /*0060*/  LDC.64 R6, c[0x0][0x220] ;  /* 0x00008800ff067b82 */ /* 0x000f620000000a00 */
[----:B-1----:R-:W5:Y:S01]  /*0070*/  LDG.E R8, desc[UR4][R4.64] ;  /* 0x0000000404087981 */ /* 0x002f62000c1e1900 */
[----:B--2---:R-:W-:-:S04]  /*0080*/  SHF.L.U32 R0, R0, 0x1, RZ ;  /* 0x0000000100007819 */ /* 0x004fc800000006ff */
[----:B------:R-:W-:-:S04]  /*0090*/  LOP3.LUT R0, R0, 0x1fe, RZ, 0xc0, !PT ;  /* 0x000001fe00007812 */ /* 0x000fc800078ec0ff */
[----:B---3--:R-:W-:-:S05]  /*00a0*/  LEA R9, R9, R0, 0x9 ;  /* 0x0000000009097211 */ /* 0x008fca00078e48ff */
[----:B----4-:R-:W-:-:S05]  /*00b0*/  IMAD.WIDE R2, R9, 0x4, R2 ;  /* 0x0000000409027825 */ /* 0x010fca00078e0202 */
[----:B------:R5:W2:Y:S02]  /*00c0*/  LDG.E.64 R10, desc[UR4][R2.64] ;  /* 0x00000004020a7981 */ /* 0x000aa4000c1e1b00 */
[----:B-----5:R-:W-:Y:S01]  /*00d0*/  IMAD.WIDE R2, R9, 0x4, R6 ;  /* 0x0000000409027825 */ /* 0x020fe200078e0206 */
[C---:B------:R-:W-:Y:S02]  /*00e0*/  FSETP.GT.AND P0, PT, |R8|.reuse, 8.50705917302346158658e+37, PT ;  /* 0x7e8000000800780b */ /* 0x040fe40003f04200 */
[----:B------:R-:W-:-:S11]  /*00f0*/  FSETP.GEU.AND P1, PT, |R8|, 1.175494350822287508e-38, PT ;  /* 0x008000000800780b */ /* 0x000fd60003f2e200 */
[----:B------:R-:W-:-:S04]  /*0100*/  @P0 FMUL R8, R8, 0.25 ;  /* 0x3e80000008080820 */ /* 0x000fc80000400000 */
[----:B------:R-:W-:-:S06]  /*0110*/  @!P1 FMUL R8, R8, 16777216 ;  /* 0x4b80000008089820 */ /* 0x000fcc0000400000 */
[----:B------:R-:W1:Y:S01]  /*0120*/  MUFU.RCP R8, R8 ;  /* 0x0000000800087308 */ /* 0x000e620000001000 */
[----:B--2---:R-:W-:Y:S01]  /*0130*/  @P0 FMUL R10, R10, 0.25 ;  /* 0x3e8000000a0a0820 */ /* 0x004fe20000400000 */
[----:B------:R-:W-:-:S03]  /*0140*/  @P0 FMUL R11, R11, 0.25 ;  /* 0x3e8000000b0b0820 */ /* 0x000fc60000400000 */
[----:B------:R-:W-:Y:S01]  /*0150*/  @!P1 FMUL R10, R10, 16777216 ;  /* 0x4b8000000a0a9820 */ /* 0x000fe20000400000 */
[----:B------:R-:W-:-:S03]  /*0160*/  @!P1 FMUL R11, R11, 16777216 ;  /* 0x4b8000000b0b9820 */ /* 0x000fc60000400000 */
[C---:B-1----:R-:W-:Y:S01]  /*0170*/  FMUL R10, R8.reuse, R10 ;  /* 0x0000000a080a7220 */ /* 0x042fe20000400000 */
[----:B------:R-:W-:-:S05]  /*0180*/  FMUL R11, R8, R11 ;  /* 0x0000000b080b7220 */ /* 0x000fca0000400000 */
[----:B------:R-:W-:Y:S01]  /*0190*/  STG.E.64 desc[UR4][R2.64], R10 ;  /* 0x0000000a02007986 */ /* 0x000fe2000c101b04 */
[----:B------:R-:W-:Y:S05]  /*01a0*/  EXIT ;  /* 0x000000000000794d */ /* 0x000fea0003800000 */
.L_x_0:
[----:B------:R-:W-:-:S00]  /*01b0*/  BRA `(.L_x_0) ;  /* 0xfffffffc00fc7947 */ /* 0x000fc0000383ffff */
[----:B------:R-:W-:-:S00]  /*01c0*/  NOP ;  /* 0x0000000000007918 */ /* 0x000fc00000000000 */
        /* <DEDUP_REMOVED lines=11> */
.L_x_1:


//--------------------- .nv.constant0.triton_poi_fused_div_13 --------------------------
	.section	.nv.constant0.triton_poi_fused_div_13,"a",@progbits
	.sectionflags	@""
	.align	4
.nv.constant0.triton_poi_fused_div_13:
	.zero		556
